	.headerflags	@"EF_CUDA_TEXMODE_UNIFIED EF_CUDA_64BIT_ADDRESS EF_CUDA_ACCELERATORS EF_CUDA_SM90 EF_CUDA_VIRTUAL_SM(EF_CUDA_SM90)"
	.elftype	@"ET_EXEC"


//--------------------- .nv.info                  --------------------------
	.section	.nv.info,"",@"SHT_CUDA_INFO"
	.align	4


	//----- nvinfo : EIATTR_REGCOUNT
	.align		4
        /*0000*/ 	.byte	0x04, 0x2f
        /*0002*/ 	.short	(.L_1 - .L_0)
	.align		4
.L_0:
        /*0004*/ 	.word	index@(triton_poi_fused_convolution_mean_13)
        /*0008*/ 	.word	0x00000011


	//----- nvinfo : EIATTR_MIN_STACK_SIZE
	.align		4
.L_1:
        /*000c*/ 	.byte	0x04, 0x12
        /*000e*/ 	.short	(.L_3 - .L_2)
	.align		4
.L_2:
        /*0010*/ 	.word	index@(triton_poi_fused_convolution_mean_13)
        /*0014*/ 	.word	0x00000000


	//----- nvinfo : EIATTR_FRAME_SIZE
	.align		4
.L_3:
        /*0018*/ 	.byte	0x04, 0x11
        /*001a*/ 	.short	(.L_5 - .L_4)
	.align		4
.L_4:
        /*001c*/ 	.word	index@(triton_poi_fused_convolution_mean_13)
        /*0020*/ 	.word	0x00000000


	//----- nvinfo : EIATTR_MIN_STACK_SIZE
	.align		4
.L_5:
        /*0024*/ 	.byte	0x04, 0x12
        /*0026*/ 	.short	(.L_7 - .L_6)
	.align		4
.L_6:
        /*0028*/ 	.word	index@(triton_poi_fused_convolution_mean_13)
        /*002c*/ 	.word	0x00000000
.L_7:


//--------------------- .nv.info.triton_poi_fused_convolution_mean_13 --------------------------
	.section	.nv.info.triton_poi_fused_convolution_mean_13,"",@"SHT_CUDA_INFO"
	.sectionflags	@""
	.align	4


	//----- nvinfo : EIATTR_CUDA_API_VERSION
	.align		4
        /*0000*/ 	.byte	0x04, 0x37
        /*0002*/ 	.short	(.L_9 - .L_8)
.L_8:
        /*0004*/ 	.word	0x0000007c


	//----- nvinfo : EIATTR_KPARAM_INFO
	.align		4
.L_9:
        /*0008*/ 	.byte	0x04, 0x17
        /*000a*/ 	.short	(.L_11 - .L_10)
.L_10:
        /*000c*/ 	.word	0x00000000
        /*0010*/ 	.short	0x0003
        /*0012*/ 	.short	0x0018
        /*0014*/ 	.byte	0x00, 0xf0, 0x11, 0x00


	//----- nvinfo : EIATTR_KPARAM_INFO
	.align		4
.L_11:
        /*0018*/ 	.byte	0x04, 0x17
        /*001a*/ 	.short	(.L_13 - .L_12)
.L_12:
        /*001c*/ 	.word	0x00000000
        /*0020*/ 	.short	0x0002
        /*0022*/ 	.short	0x0010
        /*0024*/ 	.byte	0x00, 0xf4, 0x21, 0x00


	//----- nvinfo : EIATTR_KPARAM_INFO
	.align		4
.L_13:
        /*0028*/ 	.byte	0x04, 0x17
        /*002a*/ 	.short	(.L_15 - .L_14)
.L_14:
        /*002c*/ 	.word	0x00000000
        /*0030*/ 	.short	0x0001
        /*0032*/ 	.short	0x0008
        /*0034*/ 	.byte	0x00, 0xf4, 0x21, 0x00


	//----- nvinfo : EIATTR_KPARAM_INFO
	.align		4
.L_15:
        /*0038*/ 	.byte	0x04, 0x17
        /*003a*/ 	.short	(.L_17 - .L_16)
.L_16:
        /*003c*/ 	.word	0x00000000
        /*0040*/ 	.short	0x0000
        /*0042*/ 	.short	0x0000
        /*0044*/ 	.byte	0x00, 0xf4, 0x21, 0x00


	//----- nvinfo : EIATTR_SPARSE_MMA_MASK
	.align		4
.L_17:
        /*0048*/ 	.byte	0x03, 0x50
        /*004a*/ 	.short	0x0000


	//----- nvinfo : EIATTR_MAXREG_COUNT
	.align		4
        /*004c*/ 	.byte	0x03, 0x1b
        /*004e*/ 	.short	0x00ff


	//----- nvinfo : EIATTR_EXIT_INSTR_OFFSETS
	.align		4
        /*0050*/ 	.byte	0x04, 0x1c
        /*0052*/ 	.short	(.L_19 - .L_18)


	//   ....[0]....
.L_18:
        /*0054*/ 	.word	0x00000250


	//   ....[1]....
        /*0058*/ 	.word	0x00000280


	//----- nvinfo : EIATTR_REQNTID
	.align		4
.L_19:
        /*005c*/ 	.byte	0x04, 0x10
        /*005e*/ 	.short	(.L_21 - .L_20)
.L_20:
        /*0060*/ 	.word	0x00000020
        /*0064*/ 	.word	0x00000001
        /*0068*/ 	.word	0x00000001


	//----- nvinfo : EIATTR_CBANK_PARAM_SIZE
	.align		4
.L_21:
        /*006c*/ 	.byte	0x03, 0x19
        /*006e*/ 	.short	0x001c


	//----- nvinfo : EIATTR_PARAM_CBANK
	.align		4
        /*0070*/ 	.byte	0x04, 0x0a
        /*0072*/ 	.short	(.L_23 - .L_22)
	.align		4
.L_22:
        /*0074*/ 	.word	index@(.nv.constant0.triton_poi_fused_convolution_mean_13)
        /*0078*/ 	.short	0x0210
        /*007a*/ 	.short	0x001c


	//----- nvinfo : EIATTR_SW_WAR
	.align		4
.L_23:
        /*007c*/ 	.byte	0x04, 0x36
        /*007e*/ 	.short	(.L_25 - .L_24)
.L_24:
        /*0080*/ 	.word	0x00000008
.L_25:


//--------------------- .nv.callgraph             --------------------------
	.section	.nv.callgraph,"",@"SHT_CUDA_CALLGRAPH"
	.align	4
	.sectionentsize	8
	.align		4
        /*0000*/ 	.word	0x00000000
	.align		4
        /*0004*/ 	.word	0xffffffff
	.align		4
        /*0008*/ 	.word	0x00000000
	.align		4
        /*000c*/ 	.word	0xfffffffe
	.align		4
        /*0010*/ 	.word	0x00000000
	.align		4
        /*0014*/ 	.word	0xfffffffd
	.align		4
        /*0018*/ 	.word	0x00000000
	.align		4
        /*001c*/ 	.word	0xfffffffc


//--------------------- .text.triton_poi_fused_convolution_mean_13 --------------------------
	.section	.text.triton_poi_fused_convolution_mean_13,"ax",@progbits
	.align	128
        .global         triton_poi_fused_convolution_mean_13
        .type           triton_poi_fused_convolution_mean_13,@function
        .size           triton_poi_fused_convolution_mean_13,(.L_x_1 - triton_poi_fused_convolution_mean_13)
        .other          triton_poi_fused_convolution_mean_13,@"STO_CUDA_ENTRY STV_DEFAULT"
triton_poi_fused_convolution_mean_13:
.text.triton_poi_fused_convolution_mean_13:
[----:B------:R-:W0:Y:S02]  /*0000*/  LDC R1, c[0x0][0x28] ;  /* 0x00000a00ff017b82 */ /* 0x000e240000000800 */
[----:B------:R-:W1:Y:S01]  /*0010*/  S2R R14, SR_TID.X ;  /* 0x00000000000e7919 */ /* 0x000e620000002100 */
[----:B------:R-:W2:Y:S01]  /*0020*/  LDC.64 R2, c[0x0][0x210] ;  /* 0x00008400ff027b82 */ /* 0x000ea20000000a00 */
[----:B------:R-:W-:Y:S01]  /*0030*/  HFMA2.MMA R8, -RZ, RZ, 0, 0 ;  /* 0x00000000ff087435 */ /* 0x000fe200000001ff */
[----:B------:R-:W-:Y:S01]  /*0040*/  ULDC.64 UR4, c[0x0][0x208] ;  /* 0x0000820000047ab9 */ /* 0x000fe20000000a00 */
[----:B------:R-:W3:Y:S05]  /*0050*/  S2R R9, SR_CTAID.X ;  /* 0x0000000000097919 */ /* 0x000eea0000002500 */
[----:B------:R-:W4:Y:S01]  /*0060*/  LDC.64 R4, c[0x0][0x218] ;  /* 0x00008600ff047b82 */ /* 0x000f220000000a00 */
[----:B-1----:R-:W-:-:S02]  /*0070*/  LOP3.LUT R0, R14, 0xf, RZ, 0xc0, !PT ;  /* 0x0000000f0e007812 */ /* 0x002fc400078ec0ff */
[----:B---3--:R-:W-:Y:S02]  /*0080*/  SHF.R.S32.HI R6, RZ, 0x1b, R9 ;  /* 0x0000001bff067819 */ /* 0x008fe40000011409 */
[----:B------:R-:W-:Y:S02]  /*0090*/  LEA R9, R9, R0, 0x4 ;  /* 0x0000000009097211 */ /* 0x000fe400078e20ff */
[----:B------:R-:W-:Y:S02]  /*00a0*/  SGXT R0, R6, 0x1 ;  /* 0x000000010600781a */ /* 0x000fe40000000200 */
[C---:B------:R-:W-:Y:S02]  /*00b0*/  ISETP.GE.AND P0, PT, R9.reuse, 0x10, PT ;  /* 0x000000100900780c */ /* 0x040fe40003f06270 */
[----:B------:R-:W-:Y:S02]  /*00c0*/  LEA.HI R0, R0, R9, RZ, 0x2 ;  /* 0x0000000900007211 */ /* 0x000fe400078f10ff */
[----:B------:R-:W-:-:S02]  /*00d0*/  SHF.L.U32 R11, R9, 0x2, RZ ;  /* 0x00000002090b7819 */ /* 0x000fc400000006ff */
[----:B------:R-:W-:-:S03]  /*00e0*/  LOP3.LUT R0, R0, 0xfffffffc, RZ, 0xc0, !PT ;  /* 0xfffffffc00007812 */ /* 0x000fc600078ec0ff */
[----:B--2---:R-:W-:Y:S01]  /*00f0*/  IMAD.WIDE R2, R11, 0x4, R2 ;  /* 0x000000040b027825 */ /* 0x004fe200078e0202 */
[----:B------:R-:W-:Y:S02]  /*0100*/  IADD3 R7, R9, -R0, RZ ;  /* 0x8000000009077210 */ /* 0x000fe40007ffe0ff */
[----:B------:R-:W-:Y:S01]  /*0110*/  CS2R R10, SRZ ;  /* 0x00000000000a7805 */ /* 0x000fe2000001ff00 */
[----:B------:R-:W-:Y:S01]  /*0120*/  IMAD.MOV.U32 R0, RZ, RZ, RZ ;  /* 0x000000ffff007224 */ /* 0x000fe200078e00ff */
[----:B------:R-:W2:Y:S01]  /*0130*/  @!P0 LDG.E.EL R8, desc[UR4][R2.64+0x4] ;  /* 0x0000040402088981 */ /* 0x000ea2000c2e1900 */
[----:B----4-:R-:W-:Y:S02]  /*0140*/  IMAD.WIDE R4, R7, 0x4, R4 ;  /* 0x0000000407047825 */ /* 0x010fe400078e0204 */
[----:B------:R-:W1:Y:S01]  /*0150*/  LDC.64 R6, c[0x0][0x220] ;  /* 0x00008800ff067b82 */ /* 0x000e620000000a00 */
[----:B------:R-:W3:Y:S01]  /*0160*/  @!P0 LDG.E.EL R10, desc[UR4][R2.64+0x8] ;  /* 0x00000804020a8981 */ /* 0x000ee2000c2e1900 */
[----:B------:R-:W-:-:S03]  /*0170*/  IMAD.MOV.U32 R12, RZ, RZ, RZ ;  /* 0x000000ffff0c7224 */ /* 0x000fc600078e00ff */
[----:B------:R-:W2:Y:S04]  /*0180*/  @!P0 LDG.E.EL R11, desc[UR4][R4.64] ;  /* 0x00000004040b8981 */ /* 0x000ea8000c2e1900 */
[----:B------:R-:W4:Y:S04]  /*0190*/  @!P0 LDG.E.EL R0, desc[UR4][R2.64] ;  /* 0x0000000402008981 */ /* 0x000f28000c2e1900 */
[----:B------:R-:W5:Y:S01]  /*01a0*/  @!P0 LDG.E.EL R12, desc[UR4][R2.64+0xc] ;  /* 0x00000c04020c8981 */ /* 0x000f62000c2e1900 */
[----:B------:R-:W-:-:S04]  /*01b0*/  LOP3.LUT P0, RZ, R14, 0x10, RZ, 0xc0, !PT ;  /* 0x000000100eff7812 */ /* 0x000fc8000780c0ff */
[----:B------:R-:W-:Y:S01]  /*01c0*/  ISETP.LT.AND P0, PT, R9, 0x10, !P0 ;  /* 0x000000100900780c */ /* 0x000fe20004701270 */
[--C-:B--2---:R-:W-:Y:S01]  /*01d0*/  FADD R13, R8, R11.reuse ;  /* 0x0000000b080d7221 */ /* 0x104fe20000000000 */
[----:B----4-:R-:W-:Y:S01]  /*01e0*/  FADD R0, R11, R0 ;  /* 0x000000000b007221 */ /* 0x010fe20000000000 */
[----:B---3--:R-:W-:-:S03]  /*01f0*/  FADD R5, R10, R11 ;  /* 0x0000000b0a057221 */ /* 0x008fc60000000000 */
[----:B------:R-:W-:Y:S01]  /*0200*/  FADD R0, R0, R13 ;  /* 0x0000000d00007221 */ /* 0x000fe20000000000 */
[----:B-----5:R-:W-:-:S03]  /*0210*/  FADD R11, R12, R11 ;  /* 0x0000000b0c0b7221 */ /* 0x020fc60000000000 */
[----:B------:R-:W-:Y:S01]  /*0220*/  FADD R0, R0, R5 ;  /* 0x0000000500007221 */ /* 0x000fe20000000000 */
[----:B-1----:R-:W-:-:S04]  /*0230*/  IMAD.WIDE R4, R9, 0x4, R6 ;  /* 0x0000000409047825 */ /* 0x002fc800078e0206 */
[----:B------:R-:W-:Y:S01]  /*0240*/  FADD R0, R0, R11 ;  /* 0x0000000b00007221 */ /* 0x000fe20000000000 */
[----:B------:R-:W-:Y:S06]  /*0250*/  @!P0 EXIT ;  /* 0x000000000000894d */ /* 0x000fec0003800000 */
[----:B------:R-:W-:-:S05]  /*0260*/  FMUL R3, R0, 0.25 ;  /* 0x3e80000000037820 */ /* 0x000fca0000400000 */
[----:B------:R-:W-:Y:S01]  /*0270*/  STG.E desc[UR4][R4.64], R3 ;  /* 0x0000000304007986 */ /* 0x000fe2000c101904 */
[----:B------:R-:W-:Y:S05]  /*0280*/  EXIT ;  /* 0x000000000000794d */ /* 0x000fea0003800000 */
.L_x_0:
[----:B------:R-:W-:-:S00]  /*0290*/  BRA `(.L_x_0) ;  /* 0xfffffffc00fc7947 */ /* 0x000fc0000383ffff */
[----:B------:R-:W-:-:S00]  /*02a0*/  NOP ;  /* 0x0000000000007918 */ /* 0x000fc00000000000 */
        /* <DEDUP_REMOVED lines=13> */
.L_x_1:


//--------------------- .nv.constant0.triton_poi_fused_convolution_mean_13 --------------------------
	.section	.nv.constant0.triton_poi_fused_convolution_mean_13,"a",@progbits
	.sectionflags	@""
	.align	4
.nv.constant0.triton_poi_fused_convolution_mean_13:
	.zero		556
